//
// Generated by NVIDIA NVVM Compiler
//
// Compiler Build ID: CL-36424714
// Cuda compilation tools, release 13.0, V13.0.88
// Based on NVVM 20.0.0
//

.version 9.0
.target sm_100
.address_size 64

	// .globl	_Z12scale_kernelP6float2fi

.visible .entry _Z12scale_kernelP6float2fi(
	.param .u64 .ptr .align 1 _Z12scale_kernelP6float2fi_param_0,
	.param .f32 _Z12scale_kernelP6float2fi_param_1,
	.param .u32 _Z12scale_kernelP6float2fi_param_2
)
{
	.reg .pred 	%p<2>;
	.reg .b32 	%r<6>;
	.reg .b32 	%f<6>;
	.reg .b64 	%rd<5>;

	ld.param.u64 	%rd1, [_Z12scale_kernelP6float2fi_param_0];
	ld.param.f32 	%f1, [_Z12scale_kernelP6float2fi_param_1];
	ld.param.u32 	%r2, [_Z12scale_kernelP6float2fi_param_2];
	mov.u32 	%r3, %ctaid.x;
	mov.u32 	%r4, %ntid.x;
	mov.u32 	%r5, %tid.x;
	mad.lo.s32 	%r1, %r3, %r4, %r5;
	setp.ge.s32 	%p1, %r1, %r2;
	@%p1 bra 	$L__BB0_2;
	cvta.to.global.u64 	%rd2, %rd1;
	mul.wide.s32 	%rd3, %r1, 8;
	add.s64 	%rd4, %rd2, %rd3;
	ld.global.v2.f32 	{%f2, %f3}, [%rd4];
	mul.f32 	%f4, %f1, %f2;
	mul.f32 	%f5, %f1, %f3;
	st.global.v2.f32 	[%rd4], {%f4, %f5};
$L__BB0_2:
	ret;

}


// ===== COMPILED SASS (sm_100) =====

	.target	sm_100

	.elftype	@"ET_EXEC"


//--------------------- .note.nv.tkinfo           --------------------------
	.section	.note.nv.tkinfo,"",@"SHT_NOTE"
	.sectionflags	@"SHF_NOTE_NV_TKINFO"
	.tkinfo
        /*0018*/ 	.word	0x00000002
        /*0030*/ 	.string	""
        /*0030*/ 	.string	"ptxas"
        /*0030*/ 	.string	"Cuda compilation tools, release 13.0, V13.0.88"
        /*0030*/ 	.string	"Build cuda_13.0.r13.0/compiler.36424714_0"
        /*0030*/ 	.string	"-arch sm_100 -m 64 "



//--------------------- .note.nv.cuinfo           --------------------------
	.section	.note.nv.cuinfo,"",@"SHT_NOTE"
	.sectionflags	@"SHF_NOTE_NV_CUINFO"
        /*0018*/ 	.short	0x0002
        /*001a*/ 	.short	0x0064
        /*001c*/ 	.short	0x0082
	.zero		2


//--------------------- .nv.info                  --------------------------
	.section	.nv.info,"",@"SHT_CUDA_INFO"
	.align	4


	//----- nvinfo : EIATTR_REGCOUNT
	.align		4
        /*0000*/ 	.byte	0x04, 0x2f
        /*0002*/ 	.short	(.L_1 - .L_0)
	.align		4
.L_0:
        /*0004*/ 	.word	index@(_Z12scale_kernelP6float2fi)
        /*0008*/ 	.word	0x00000008


	//----- nvinfo : EIATTR_FRAME_SIZE
	.align		4
.L_1:
        /*000c*/ 	.byte	0x04, 0x11
        /*000e*/ 	.short	(.L_3 - .L_2)
	.align		4
.L_2:
        /*0010*/ 	.word	index@(_Z12scale_kernelP6float2fi)
        /*0014*/ 	.word	0x00000000


	//----- nvinfo : EIATTR_MIN_STACK_SIZE
	.align		4
.L_3:
        /*0018*/ 	.byte	0x04, 0x12
        /*001a*/ 	.short	(.L_5 - .L_4)
	.align		4
.L_4:
        /*001c*/ 	.word	index@(_Z12scale_kernelP6float2fi)
        /*0020*/ 	.word	0x00000000
.L_5:


//--------------------- .nv.compat                --------------------------
	.section	.nv.compat,"",@"SHT_CUDA_COMPAT_INFO"
	.align	4
        /*0000*/ 	.byte	0x02, 0x09, 0x00, 0x00, 0x02, 0x02, 0x01, 0x00, 0x02, 0x05, 0x05, 0x00, 0x03, 0x07, 0x01, 0x01
        /*0010*/ 	.byte	0x02, 0x03, 0x00, 0x00, 0x02, 0x06, 0x01, 0x00, 0x04, 0x0b, 0x08, 0x00, 0x09, 0x00, 0x00, 0x00
        /*0020*/ 	.byte	0x00, 0x00, 0x00, 0x00


//--------------------- .nv.info._Z12scale_kernelP6float2fi --------------------------
	.section	.nv.info._Z12scale_kernelP6float2fi,"",@"SHT_CUDA_INFO"
	.sectionflags	@""
	.align	4


	//----- nvinfo : EIATTR_CUDA_API_VERSION
	.align		4
        /*0000*/ 	.byte	0x04, 0x37
        /*0002*/ 	.short	(.L_7 - .L_6)
.L_6:
        /*0004*/ 	.word	0x00000082


	//----- nvinfo : EIATTR_KPARAM_INFO
	.align		4
.L_7:
        /*0008*/ 	.byte	0x04, 0x17
        /*000a*/ 	.short	(.L_9 - .L_8)
.L_8:
        /*000c*/ 	.word	0x00000000
        /*0010*/ 	.short	0x0002
        /*0012*/ 	.short	0x000c
        /*0014*/ 	.byte	0x00, 0xf0, 0x11, 0x00


	//----- nvinfo : EIATTR_KPARAM_INFO
	.align		4
.L_9:
        /*0018*/ 	.byte	0x04, 0x17
        /*001a*/ 	.short	(.L_11 - .L_10)
.L_10:
        /*001c*/ 	.word	0x00000000
        /*0020*/ 	.short	0x0001
        /*0022*/ 	.short	0x0008
        /*0024*/ 	.byte	0x00, 0xf0, 0x11, 0x00


	//----- nvinfo : EIATTR_KPARAM_INFO
	.align		4
.L_11:
        /*0028*/ 	.byte	0x04, 0x17
        /*002a*/ 	.short	(.L_13 - .L_12)
.L_12:
        /*002c*/ 	.word	0x00000000
        /*0030*/ 	.short	0x0000
        /*0032*/ 	.short	0x0000
        /*0034*/ 	.byte	0x00, 0xf5, 0x21, 0x00


	//----- nvinfo : EIATTR_SPARSE_MMA_MASK
	.align		4
.L_13:
        /*0038*/ 	.byte	0x03, 0x50
        /*003a*/ 	.short	0x0000


	//----- nvinfo : EIATTR_MAXREG_COUNT
	.align		4
        /*003c*/ 	.byte	0x03, 0x1b
        /*003e*/ 	.short	0x00ff


	//----- nvinfo : EIATTR_MERCURY_ISA_VERSION
	.align		4
        /*0040*/ 	.byte	0x03, 0x5f
        /*0042*/ 	.short	0x0101


	//----- nvinfo : EIATTR_VRC_CTA_INIT_COUNT
	.align		4
        /*0044*/ 	.byte	0x02, 0x4a
	.zero		1
	.zero		1


	//----- nvinfo : EIATTR_EXIT_INSTR_OFFSETS
	.align		4
        /*0048*/ 	.byte	0x04, 0x1c
        /*004a*/ 	.short	(.L_15 - .L_14)


	//   ....[0]....
.L_14:
        /*004c*/ 	.word	0x00000070


	//   ....[1]....
        /*0050*/ 	.word	0x00000100


	//----- nvinfo : EIATTR_CBANK_PARAM_SIZE
	.align		4
.L_15:
        /*0054*/ 	.byte	0x03, 0x19
        /*0056*/ 	.short	0x0010


	//----- nvinfo : EIATTR_PARAM_CBANK
	.align		4
        /*0058*/ 	.byte	0x04, 0x0a
        /*005a*/ 	.short	(.L_17 - .L_16)
	.align		4
.L_16:
        /*005c*/ 	.word	index@(.nv.constant0._Z12scale_kernelP6float2fi)
        /*0060*/ 	.short	0x0380
        /*0062*/ 	.short	0x0010


	//----- nvinfo : EIATTR_SW_WAR
	.align		4
.L_17:
        /*0064*/ 	.byte	0x04, 0x36
        /*0066*/ 	.short	(.L_19 - .L_18)
.L_18:
        /*0068*/ 	.word	0x00000008
.L_19:


//--------------------- .nv.callgraph             --------------------------
	.section	.nv.callgraph,"",@"SHT_CUDA_CALLGRAPH"
	.align	4
	.sectionentsize	8
	.align		4
        /*0000*/ 	.word	0x00000000
	.align		4
        /*0004*/ 	.word	0xffffffff
	.align		4
        /*0008*/ 	.word	0x00000000
	.align		4
        /*000c*/ 	.word	0xfffffffe
	.align		4
        /*0010*/ 	.word	0x00000000
	.align		4
        /*0014*/ 	.word	0xfffffffd
	.align		4
        /*0018*/ 	.word	0x00000000
	.align		4
        /*001c*/ 	.word	0xfffffffc


//--------------------- .text._Z12scale_kernelP6float2fi --------------------------
	.section	.text._Z12scale_kernelP6float2fi,"ax",@progbits
	.align	128
        .global         _Z12scale_kernelP6float2fi
        .type           _Z12scale_kernelP6float2fi,@function
        .size           _Z12scale_kernelP6float2fi,(.L_x_1 - _Z12scale_kernelP6float2fi)
        .other          _Z12scale_kernelP6float2fi,@"STO_CUDA_ENTRY STV_DEFAULT"
_Z12scale_kernelP6float2fi:
.text._Z12scale_kernelP6float2fi:
[----:B------:R-:W-:Y:S01]  /*0000*/  LDC R1, c[0x0][0x37c] ;  /* 0x0000df00ff017b82 */ /* 0x000fe20000000800 */
[----:B------:R-:W0:Y:S07]  /*0010*/  S2R R0, SR_TID.X ;  /* 0x0000000000007919 */ /* 0x000e2e0000002100 */
[----:B------:R-:W0:Y:S01]  /*0020*/  S2UR UR4, SR_CTAID.X ;  /* 0x00000000000479c3 */ /* 0x000e220000002500 */
[----:B------:R-:W1:Y:S07]  /*0030*/  LDCU UR5, c[0x0][0x38c] ;  /* 0x00007180ff0577ac */ /* 0x000e6e0008000800 */
[----:B------:R-:W0:Y:S02]  /*0040*/  LDC R5, c[0x0][0x360] ;  /* 0x0000d800ff057b82 */ /* 0x000e240000000800 */
[----:B0-----:R-:W-:-:S05]  /*0050*/  IMAD R5, R5, UR4, R0 ;  /* 0x0000000405057c24 */ /* 0x001fca000f8e0200 */
[----:B-1----:R-:W-:-:S13]  /*0060*/  ISETP.GE.AND P0, PT, R5, UR5, PT ;  /* 0x0000000505007c0c */ /* 0x002fda000bf06270 */
[----:B------:R-:W-:Y:S05]  /*0070*/  @P0 EXIT ;  /* 0x000000000000094d */ /* 0x000fea0003800000 */
[----:B------:R-:W0:Y:S01]  /*0080*/  LDC.64 R2, c[0x0][0x380] ;  /* 0x0000e000ff027b82 */ /* 0x000e220000000a00 */
[----:B------:R-:W1:Y:S01]  /*0090*/  LDCU.64 UR4, c[0x0][0x358] ;  /* 0x00006b00ff0477ac */ /* 0x000e620008000a00 */
[----:B------:R-:W2:Y:S01]  /*00a0*/  LDCU UR6, c[0x0][0x388] ;  /* 0x00007100ff0677ac */ /* 0x000ea20008000800 */
[----:B0-----:R-:W-:-:S05]  /*00b0*/  IMAD.WIDE R2, R5, 0x8, R2 ;  /* 0x0000000805027825 */ /* 0x001fca00078e0202 */
[----:B-1----:R-:W2:Y:S02]  /*00c0*/  LDG.E.64 R4, desc[UR4][R2.64] ;  /* 0x0000000402047981 */ /* 0x002ea4000c1e1b00 */
[----:B--2---:R-:W-:Y:S01]  /*00d0*/  FMUL R4, R4, UR6 ;  /* 0x0000000604047c20 */ /* 0x004fe20008400000 */
[----:B------:R-:W-:-:S05]  /*00e0*/  FMUL R5, R5, UR6 ;  /* 0x0000000605057c20 */ /* 0x000fca0008400000 */
[----:B------:R-:W-:Y:S01]  /*00f0*/  STG.E.64 desc[UR4][R2.64], R4 ;  /* 0x0000000402007986 */ /* 0x000fe2000c101b04 */
[----:B------:R-:W-:Y:S05]  /*0100*/  EXIT ;  /* 0x000000000000794d */ /* 0x000fea0003800000 */
.L_x_0:
[----:B------:R-:W-:-:S00]  /*0110*/  BRA `(.L_x_0) ;  /* 0xfffffffc00fc7947 */ /* 0x000fc0000383ffff */
[----:B------:R-:W-:-:S00]  /*0120*/  NOP ;  /* 0x0000000000007918 */ /* 0x000fc00000000000 */
        /* <DEDUP_REMOVED lines=13> */
.L_x_1:


//--------------------- .nv.shared.reserved.0     --------------------------
	.section	.nv.shared.reserved.0,"aw",@nobits
	.weak		__nv_reservedSMEM_offset_0_alias
	.size		__nv_reservedSMEM_offset_0_alias, 0, 64
	.other		__nv_reservedSMEM_offset_0_alias,@"STO_CUDA_RESERVED_SHARED STV_DEFAULT"
__nv_reservedSMEM_offset_0_alias:
	.zero		0
	.zero		64


//--------------------- .nv.constant0._Z12scale_kernelP6float2fi --------------------------
	.section	.nv.constant0._Z12scale_kernelP6float2fi,"a",@progbits
	.sectionflags	@""
	.align	4
.nv.constant0._Z12scale_kernelP6float2fi:
	.zero		912


//--------------------- SYMBOLS --------------------------

	.type		.nv.reservedSmem.offset0,@object
	.size		.nv.reservedSmem.offset0,0x4
